	.headerflags	@"EF_CUDA_TEXMODE_UNIFIED EF_CUDA_64BIT_ADDRESS EF_CUDA_ACCELERATORS EF_CUDA_SM90 EF_CUDA_VIRTUAL_SM(EF_CUDA_SM90)"
	.elftype	@"ET_EXEC"


//--------------------- .nv.info                  --------------------------
	.section	.nv.info,"",@"SHT_CUDA_INFO"
	.align	4


	//----- nvinfo : EIATTR_REGCOUNT
	.align		4
        /*0000*/ 	.byte	0x04, 0x2f
        /*0002*/ 	.short	(.L_2 - .L_1)
	.align		4
.L_1:
        /*0004*/ 	.word	index@(triton_poi_fused__unsafe_index_add_reflection_pad2d_16)
        /*0008*/ 	.word	0x0000001b


	//----- nvinfo : EIATTR_MIN_STACK_SIZE
	.align		4
.L_2:
        /*000c*/ 	.byte	0x04, 0x12
        /*000e*/ 	.short	(.L_4 - .L_3)
	.align		4
.L_3:
        /*0010*/ 	.word	index@(triton_poi_fused__unsafe_index_add_reflection_pad2d_16)
        /*0014*/ 	.word	0x00000000


	//----- nvinfo : EIATTR_FRAME_SIZE
	.align		4
.L_4:
        /*0018*/ 	.byte	0x04, 0x11
        /*001a*/ 	.short	(.L_6 - .L_5)
	.align		4
.L_5:
        /*001c*/ 	.word	index@(triton_poi_fused__unsafe_index_add_reflection_pad2d_16)
        /*0020*/ 	.word	0x00000000


	//----- nvinfo : EIATTR_MIN_STACK_SIZE
	.align		4
.L_6:
        /*0024*/ 	.byte	0x04, 0x12
        /*0026*/ 	.short	(.L_8 - .L_7)
	.align		4
.L_7:
        /*0028*/ 	.word	index@(triton_poi_fused__unsafe_index_add_reflection_pad2d_16)
        /*002c*/ 	.word	0x00000000
.L_8:


//--------------------- .nv.info.triton_poi_fused__unsafe_index_add_reflection_pad2d_16 --------------------------
	.section	.nv.info.triton_poi_fused__unsafe_index_add_reflection_pad2d_16,"",@"SHT_CUDA_INFO"
	.sectionflags	@""
	.align	4


	//----- nvinfo : EIATTR_CUDA_API_VERSION
	.align		4
        /*0000*/ 	.byte	0x04, 0x37
        /*0002*/ 	.short	(.L_10 - .L_9)
.L_9:
        /*0004*/ 	.word	0x0000007c


	//----- nvinfo : EIATTR_KPARAM_INFO
	.align		4
.L_10:
        /*0008*/ 	.byte	0x04, 0x17
        /*000a*/ 	.short	(.L_12 - .L_11)
.L_11:
        /*000c*/ 	.word	0x00000000
        /*0010*/ 	.short	0x0008
        /*0012*/ 	.short	0x0040
        /*0014*/ 	.byte	0x00, 0xf0, 0x11, 0x00


	//----- nvinfo : EIATTR_KPARAM_INFO
	.align		4
.L_12:
        /*0018*/ 	.byte	0x04, 0x17
        /*001a*/ 	.short	(.L_14 - .L_13)
.L_13:
        /*001c*/ 	.word	0x00000000
        /*0020*/ 	.short	0x0007
        /*0022*/ 	.short	0x0038
        /*0024*/ 	.byte	0x00, 0xf4, 0x21, 0x00


	//----- nvinfo : EIATTR_KPARAM_INFO
	.align		4
.L_14:
        /*0028*/ 	.byte	0x04, 0x17
        /*002a*/ 	.short	(.L_16 - .L_15)
.L_15:
        /*002c*/ 	.word	0x00000000
        /*0030*/ 	.short	0x0006
        /*0032*/ 	.short	0x0030
        /*0034*/ 	.byte	0x00, 0xf4, 0x21, 0x00


	//----- nvinfo : EIATTR_KPARAM_INFO
	.align		4
.L_16:
        /*0038*/ 	.byte	0x04, 0x17
        /*003a*/ 	.short	(.L_18 - .L_17)
.L_17:
        /*003c*/ 	.word	0x00000000
        /*0040*/ 	.short	0x0005
        /*0042*/ 	.short	0x0028
        /*0044*/ 	.byte	0x00, 0xf4, 0x21, 0x00


	//----- nvinfo : EIATTR_KPARAM_INFO
	.align		4
.L_18:
        /*0048*/ 	.byte	0x04, 0x17
        /*004a*/ 	.short	(.L_20 - .L_19)
.L_19:
        /*004c*/ 	.word	0x00000000
        /*0050*/ 	.short	0x0004
        /*0052*/ 	.short	0x0020
        /*0054*/ 	.byte	0x00, 0xf4, 0x21, 0x00


	//----- nvinfo : EIATTR_KPARAM_INFO
	.align		4
.L_20:
        /*0058*/ 	.byte	0x04, 0x17
        /*005a*/ 	.short	(.L_22 - .L_21)
.L_21:
        /*005c*/ 	.word	0x00000000
        /*0060*/ 	.short	0x0003
        /*0062*/ 	.short	0x0018
        /*0064*/ 	.byte	0x00, 0xf4, 0x21, 0x00


	//----- nvinfo : EIATTR_KPARAM_INFO
	.align		4
.L_22:
        /*0068*/ 	.byte	0x04, 0x17
        /*006a*/ 	.short	(.L_24 - .L_23)
.L_23:
        /*006c*/ 	.word	0x00000000
        /*0070*/ 	.short	0x0002
        /*0072*/ 	.short	0x0010
        /*0074*/ 	.byte	0x00, 0xf4, 0x21, 0x00


	//----- nvinfo : EIATTR_KPARAM_INFO
	.align		4
.L_24:
        /*0078*/ 	.byte	0x04, 0x17
        /*007a*/ 	.short	(.L_26 - .L_25)
.L_25:
        /*007c*/ 	.word	0x00000000
        /*0080*/ 	.short	0x0001
        /*0082*/ 	.short	0x0008
        /*0084*/ 	.byte	0x00, 0xf4, 0x21, 0x00


	//----- nvinfo : EIATTR_KPARAM_INFO
	.align		4
.L_26:
        /*0088*/ 	.byte	0x04, 0x17
        /*008a*/ 	.short	(.L_28 - .L_27)
.L_27:
        /*008c*/ 	.word	0x00000000
        /*0090*/ 	.short	0x0000
        /*0092*/ 	.short	0x0000
        /*0094*/ 	.byte	0x00, 0xf4, 0x21, 0x00


	//----- nvinfo : EIATTR_SPARSE_MMA_MASK
	.align		4
.L_28:
        /*0098*/ 	.byte	0x03, 0x50
        /*009a*/ 	.short	0x0000


	//----- nvinfo : EIATTR_MAXREG_COUNT
	.align		4
        /*009c*/ 	.byte	0x03, 0x1b
        /*009e*/ 	.short	0x00ff


	//----- nvinfo : EIATTR_EXIT_INSTR_OFFSETS
	.align		4
        /*00a0*/ 	.byte	0x04, 0x1c
        /*00a2*/ 	.short	(.L_30 - .L_29)


	//   ....[0]....
.L_29:
        /*00a4*/ 	.word	0x000008d0


	//   ....[1]....
        /*00a8*/ 	.word	0x000008f0


	//----- nvinfo : EIATTR_REQNTID
	.align		4
.L_30:
        /*00ac*/ 	.byte	0x04, 0x10
        /*00ae*/ 	.short	(.L_32 - .L_31)
.L_31:
        /*00b0*/ 	.word	0x00000100
        /*00b4*/ 	.word	0x00000001
        /*00b8*/ 	.word	0x00000001


	//----- nvinfo : EIATTR_CBANK_PARAM_SIZE
	.align		4
.L_32:
        /*00bc*/ 	.byte	0x03, 0x19
        /*00be*/ 	.short	0x0044


	//----- nvinfo : EIATTR_PARAM_CBANK
	.align		4
        /*00c0*/ 	.byte	0x04, 0x0a
        /*00c2*/ 	.short	(.L_34 - .L_33)
	.align		4
.L_33:
        /*00c4*/ 	.word	index@(.nv.constant0.triton_poi_fused__unsafe_index_add_reflection_pad2d_16)
        /*00c8*/ 	.short	0x0210
        /*00ca*/ 	.short	0x0044


	//----- nvinfo : EIATTR_SW_WAR
	.align		4
.L_34:
        /*00cc*/ 	.byte	0x04, 0x36
        /*00ce*/ 	.short	(.L_36 - .L_35)
.L_35:
        /*00d0*/ 	.word	0x00000008
.L_36:


//--------------------- .nv.callgraph             --------------------------
	.section	.nv.callgraph,"",@"SHT_CUDA_CALLGRAPH"
	.align	4
	.sectionentsize	8
	.align		4
        /*0000*/ 	.word	0x00000000
	.align		4
        /*0004*/ 	.word	0xffffffff
	.align		4
        /*0008*/ 	.word	0x00000000
	.align		4
        /*000c*/ 	.word	0xfffffffe
	.align		4
        /*0010*/ 	.word	0x00000000
	.align		4
        /*0014*/ 	.word	0xfffffffd
	.align		4
        /*0018*/ 	.word	0x00000000
	.align		4
        /*001c*/ 	.word	0xfffffffc


//--------------------- .nv.constant4             --------------------------
	.section	.nv.constant4,"a",@progbits
	.align	8
	.align		8
.nv.constant4:
        /*0000*/ 	.dword	_$_str


//--------------------- .text.triton_poi_fused__unsafe_index_add_reflection_pad2d_16 --------------------------
	.section	.text.triton_poi_fused__unsafe_index_add_reflection_pad2d_16,"ax",@progbits
	.align	128
        .global         triton_poi_fused__unsafe_index_add_reflection_pad2d_16
        .type           triton_poi_fused__unsafe_index_add_reflection_pad2d_16,@function
        .size           triton_poi_fused__unsafe_index_add_reflection_pad2d_16,(.L_x_1 - triton_poi_fused__unsafe_index_add_reflection_pad2d_16)
        .other          triton_poi_fused__unsafe_index_add_reflection_pad2d_16,@"STO_CUDA_ENTRY STV_DEFAULT"
triton_poi_fused__unsafe_index_add_reflection_pad2d_16:
.text.triton_poi_fused__unsafe_index_add_reflection_pad2d_16:
[----:B------:R-:W0:Y:S01]  /*0000*/  LDC R1, c[0x0][0x28] ;  /* 0x00000a00ff017b82 */ /* 0x000e220000000800 */
[----:B------:R-:W1:Y:S01]  /*0010*/  S2R R0, SR_TID.X ;  /* 0x0000000000007919 */ /* 0x000e620000002100 */
[----:B------:R-:W-:-:S06]  /*0020*/  ULDC.64 UR4, c[0x0][0x208] ;  /* 0x0000820000047ab9 */ /* 0x000fcc0000000a00 */
[----:B------:R-:W2:Y:S01]  /*0030*/  LDC.64 R14, c[0x0][0x238] ;  /* 0x00008e00ff0e7b82 */ /* 0x000ea20000000a00 */
[----:B------:R-:W-:Y:S01]  /*0040*/  ULDC.64 UR6, c[0x0][0x218] ;  /* 0x0000860000067ab9 */ /* 0x000fe20000000a00 */
[----:B------:R-:W3:Y:S01]  /*0050*/  S2R R3, SR_CTAID.X ;  /* 0x0000000000037919 */ /* 0x000ee20000002500 */
[----:B-1----:R-:W-:-:S05]  /*0060*/  IMAD.SHL.U32 R0, R0, 0x2, RZ ;  /* 0x0000000200007824 */ /* 0x002fca00078e00ff */
[----:B------:R-:W-:-:S05]  /*0070*/  LOP3.LUT R0, R0, 0x1fe, RZ, 0xc0, !PT ;  /* 0x000001fe00007812 */ /* 0x000fca00078ec0ff */
[----:B---3--:R-:W-:-:S04]  /*0080*/  IMAD R0, R3, 0x200, R0 ;  /* 0x0000020003007824 */ /* 0x008fc800078e0200 */
[C---:B------:R-:W-:Y:S01]  /*0090*/  IMAD.HI R2, R0.reuse, 0x78787879, RZ ;  /* 0x7878787900027827 */ /* 0x040fe200078e02ff */
[----:B------:R-:W-:-:S04]  /*00a0*/  ISETP.GE.AND P0, PT, R0, 0x90800, PT ;  /* 0x000908000000780c */ /* 0x000fc80003f06270 */
[----:B------:R-:W-:-:S04]  /*00b0*/  SHF.R.U32.HI R3, RZ, 0x1f, R2 ;  /* 0x0000001fff037819 */ /* 0x000fc80000011602 */
[----:B------:R-:W-:Y:S01]  /*00c0*/  LEA.HI.SX32 R3, R2, R3, 0x1c ;  /* 0x0000000302037211 */ /* 0x000fe200078fe2ff */
[----:B------:R-:W-:-:S04]  /*00d0*/  VIADD R2, R0, 0x1 ;  /* 0x0000000100027836 */ /* 0x000fc80000000000 */
[----:B------:R-:W-:-:S04]  /*00e0*/  IMAD.HI R4, R3, 0x78787879, RZ ;  /* 0x7878787903047827 */ /* 0x000fc800078e02ff */
[----:B------:R-:W-:Y:S01]  /*00f0*/  IMAD.HI R6, R2, 0x78787879, RZ ;  /* 0x7878787902067827 */ /* 0x000fe200078e02ff */
[----:B------:R-:W-:-:S04]  /*0100*/  SHF.R.U32.HI R5, RZ, 0x1f, R4 ;  /* 0x0000001fff057819 */ /* 0x000fc80000011604 */
[----:B------:R-:W-:Y:S01]  /*0110*/  LEA.HI.SX32 R5, R4, R5, 0x1c ;  /* 0x0000000504057211 */ /* 0x000fe200078fe2ff */
[----:B------:R-:W-:Y:S01]  /*0120*/  IMAD R4, R3, 0x22, RZ ;  /* 0x0000002203047824 */ /* 0x000fe200078e02ff */
[----:B------:R-:W-:-:S03]  /*0130*/  SHF.R.U32.HI R7, RZ, 0x1f, R6 ;  /* 0x0000001fff077819 */ /* 0x000fc60000011606 */
[----:B------:R-:W-:Y:S01]  /*0140*/  IMAD R5, R5, 0x22, RZ ;  /* 0x0000002205057824 */ /* 0x000fe200078e02ff */
[----:B------:R-:W-:Y:S02]  /*0150*/  LEA.HI.SX32 R7, R6, R7, 0x1c ;  /* 0x0000000706077211 */ /* 0x000fe400078fe2ff */
[----:B------:R-:W-:Y:S02]  /*0160*/  LOP3.LUT R9, RZ, R4, RZ, 0x33, !PT ;  /* 0x00000004ff097212 */ /* 0x000fe400078e33ff */
[----:B------:R-:W-:Y:S01]  /*0170*/  LOP3.LUT R4, RZ, R5, RZ, 0x33, !PT ;  /* 0x00000005ff047212 */ /* 0x000fe200078e33ff */
[----:B------:R-:W-:Y:S02]  /*0180*/  IMAD R7, R7, 0x22, RZ ;  /* 0x0000002207077824 */ /* 0x000fe400078e02ff */
[----:B------:R-:W-:Y:S02]  /*0190*/  IMAD.IADD R9, R0, 0x1, R9 ;  /* 0x0000000100097824 */ /* 0x000fe400078e0209 */
[----:B------:R-:W-:Y:S01]  /*01a0*/  IMAD.IADD R3, R3, 0x1, R4 ;  /* 0x0000000103037824 */ /* 0x000fe200078e0204 */
[----:B------:R-:W-:Y:S01]  /*01b0*/  LOP3.LUT R7, RZ, R7, RZ, 0x33, !PT ;  /* 0x00000007ff077212 */ /* 0x000fe200078e33ff */
[----:B------:R-:W1:Y:S01]  /*01c0*/  LDC.64 R4, c[0x0][0x210] ;  /* 0x00008400ff047b82 */ /* 0x000e620000000a00 */
[----:B------:R-:W-:-:S02]  /*01d0*/  IABS R9, R9 ;  /* 0x0000000900097213 */ /* 0x000fc40000000000 */
[----:B------:R-:W-:Y:S01]  /*01e0*/  IABS R6, R3 ;  /* 0x0000000300067213 */ /* 0x000fe20000000000 */
[----:B------:R-:W-:Y:S02]  /*01f0*/  IMAD.IADD R7, R2, 0x1, R7 ;  /* 0x0000000102077824 */ /* 0x000fe400078e0207 */
[----:B------:R-:W-:Y:S02]  /*0200*/  IMAD.MOV.U32 R3, RZ, RZ, R9 ;  /* 0x000000ffff037224 */ /* 0x000fe400078e0009 */
[----:B------:R-:W-:Y:S01]  /*0210*/  IMAD.MOV.U32 R2, RZ, RZ, R6 ;  /* 0x000000ffff027224 */ /* 0x000fe200078e0006 */
[----:B------:R-:W-:Y:S01]  /*0220*/  IABS R7, R7 ;  /* 0x0000000700077213 */ /* 0x000fe20000000000 */
[----:B------:R-:W-:Y:S02]  /*0230*/  VIADD R3, R3, 0xffffffe1 ;  /* 0xffffffe103037836 */ /* 0x000fe40000000000 */
[----:B------:R-:W-:-:S03]  /*0240*/  VIADD R2, R2, 0xffffffe1 ;  /* 0xffffffe102027836 */ /* 0x000fc60000000000 */
[----:B------:R-:W-:Y:S01]  /*0250*/  IABS R13, R3 ;  /* 0x00000003000d7213 */ /* 0x000fe20000000000 */
[----:B------:R-:W-:Y:S01]  /*0260*/  IMAD.MOV.U32 R3, RZ, RZ, R7 ;  /* 0x000000ffff037224 */ /* 0x000fe200078e0007 */
[----:B------:R-:W-:Y:S02]  /*0270*/  IABS R11, R2 ;  /* 0x00000002000b7213 */ /* 0x000fe40000000000 */
[----:B------:R-:W-:Y:S02]  /*0280*/  CS2R R6, SRZ ;  /* 0x0000000000067805 */ /* 0x000fe4000001ff00 */
[----:B------:R-:W-:Y:S01]  /*0290*/  IADD3 R13, -R13, 0x1f, RZ ;  /* 0x0000001f0d0d7810 */ /* 0x000fe20007ffe1ff */
[----:B------:R-:W-:Y:S01]  /*02a0*/  VIADD R2, R3, 0xffffffe1 ;  /* 0xffffffe103027836 */ /* 0x000fe20000000000 */
[----:B------:R-:W-:-:S03]  /*02b0*/  IADD3 R11, -R11, 0x1f, RZ ;  /* 0x0000001f0b0b7810 */ /* 0x000fc60007ffe1ff */
[--C-:B-1----:R-:W-:Y:S01]  /*02c0*/  IMAD.WIDE.U32 R12, R13, 0x8, R4.reuse ;  /* 0x000000080d0c7825 */ /* 0x102fe200078e0004 */
[----:B------:R-:W-:Y:S02]  /*02d0*/  IABS R17, R2 ;  /* 0x0000000200117213 */ /* 0x000fe40000000000 */
[----:B------:R-:W-:Y:S01]  /*02e0*/  CS2R R2, SRZ ;  /* 0x0000000000027805 */ /* 0x000fe2000001ff00 */
[----:B------:R-:W-:Y:S01]  /*02f0*/  IMAD.WIDE.U32 R10, R11, 0x8, R4 ;  /* 0x000000080b0a7825 */ /* 0x000fe200078e0004 */
[----:B------:R-:W-:-:S04]  /*0300*/  IADD3 R17, -R17, 0x1f, RZ ;  /* 0x0000001f11117810 */ /* 0x000fc80007ffe1ff */
[----:B------:R1:W3:Y:S04]  /*0310*/  @!P0 LDG.E.EL.64 R2, desc[UR4][R12.64] ;  /* 0x000000040c028981 */ /* 0x0002e8000c2e1b00 */
[----:B------:R-:W4:Y:S01]  /*0320*/  @!P0 LDG.E.EL.64 R6, desc[UR4][R10.64] ;  /* 0x000000040a068981 */ /* 0x000f22000c2e1b00 */
[----:B------:R-:W-:Y:S01]  /*0330*/  CS2R R8, SRZ ;  /* 0x0000000000087805 */ /* 0x000fe2000001ff00 */
[----:B------:R-:W-:Y:S01]  /*0340*/  IMAD.WIDE.U32 R16, R17, 0x8, R4 ;  /* 0x0000000811107825 */ /* 0x000fe200078e0004 */
[----:B------:R-:W-:-:S04]  /*0350*/  CS2R R4, SRZ ;  /* 0x0000000000047805 */ /* 0x000fc8000001ff00 */
[----:B------:R5:W4:Y:S04]  /*0360*/  @!P0 LDG.E.EL.64 R8, desc[UR4][R16.64] ;  /* 0x0000000410088981 */ /* 0x000b28000c2e1b00 */
[----:B------:R1:W4:Y:S01]  /*0370*/  @!P0 LDG.E.EL.64 R4, desc[UR4][R10.64] ;  /* 0x000000040a048981 */ /* 0x000322000c2e1b00 */
[----:B------:R-:W-:-:S05]  /*0380*/  IMAD.HI R18, R0, 0x71625345, RZ ;  /* 0x7162534500127827 */ /* 0x000fca00078e02ff */
[----:B------:R-:W-:-:S04]  /*0390*/  SHF.R.U32.HI R19, RZ, 0x1f, R18 ;  /* 0x0000001fff137819 */ /* 0x000fc80000011612 */
[----:B-1----:R-:W-:-:S04]  /*03a0*/  LEA.HI.SX32 R13, R18, R19, 0x17 ;  /* 0x00000013120d7211 */ /* 0x002fc800078fbaff */
[----:B------:R-:W-:-:S04]  /*03b0*/  LEA.HI R12, R13, R13, RZ, 0x7 ;  /* 0x0000000d0d0c7211 */ /* 0x000fc800078f38ff */
[----:B------:R-:W-:-:S05]  /*03c0*/  LOP3.LUT R12, R12, 0xffffff80, RZ, 0xc0, !PT ;  /* 0xffffff800c0c7812 */ /* 0x000fca00078ec0ff */
[----:B-----5:R-:W-:-:S04]  /*03d0*/  IMAD.IADD R17, R13, 0x1, -R12 ;  /* 0x000000010d117824 */ /* 0x020fc800078e0a0c */
[----:B--2---:R-:W-:-:S04]  /*03e0*/  IMAD.WIDE R14, R17, 0x4, R14 ;  /* 0x00000004110e7825 */ /* 0x004fc800078e020e */
[----:B------:R-:W-:Y:S01]  /*03f0*/  IMAD.MOV.U32 R24, RZ, RZ, RZ ;  /* 0x000000ffff187224 */ /* 0x000fe200078e00ff */
[----:B---3--:R-:W-:Y:S02]  /*0400*/  SHF.R.U32.HI R19, RZ, 0x1b, R3 ;  /* 0x0000001bff137819 */ /* 0x008fe40000011603 */
[----:B----4-:R-:W-:Y:S02]  /*0410*/  SHF.R.U32.HI R18, RZ, 0x1b, R7 ;  /* 0x0000001bff127819 */ /* 0x010fe40000011607 */
[----:B------:R-:W-:Y:S02]  /*0420*/  LOP3.LUT R19, R19, 0x10, RZ, 0xc0, !PT ;  /* 0x0000001013137812 */ /* 0x000fe400078ec0ff */
[----:B0-----:R-:W-:Y:S02]  /*0430*/  LOP3.LUT R11, R18, 0x10, RZ, 0xc0, !PT ;  /* 0x00000010120b7812 */ /* 0x001fe400078ec0ff */
[----:B------:R-:W-:Y:S02]  /*0440*/  IADD3 R10, P2, R2, R19, RZ ;  /* 0x00000013020a7210 */ /* 0x000fe40007f5e0ff */
[----:B------:R-:W-:-:S02]  /*0450*/  IADD3 R11, P1, R6, R11, RZ ;  /* 0x0000000b060b7210 */ /* 0x000fc40007f3e0ff */
[----:B------:R-:W-:Y:S01]  /*0460*/  SHF.R.U32.HI R12, RZ, 0x1b, R9 ;  /* 0x0000001bff0c7819 */ /* 0x000fe20000011609 */
[----:B------:R-:W-:Y:S01]  /*0470*/  IMAD.X R16, RZ, RZ, R3, P2 ;  /* 0x000000ffff107224 */ /* 0x000fe200010e0603 */
[----:B------:R-:W-:Y:S01]  /*0480*/  SHF.R.U32.HI R21, RZ, 0x1b, R5 ;  /* 0x0000001bff157819 */ /* 0x000fe20000011605 */
[----:B------:R-:W0:Y:S01]  /*0490*/  LDC.64 R2, c[0x0][0x228] ;  /* 0x00008a00ff027b82 */ /* 0x000e220000000a00 */
[----:B------:R-:W-:Y:S01]  /*04a0*/  IMAD.X R18, RZ, RZ, R7, P1 ;  /* 0x000000ffff127224 */ /* 0x000fe200008e0607 */
[----:B------:R-:W-:Y:S01]  /*04b0*/  LOP3.LUT R12, R12, 0x10, RZ, 0xc0, !PT ;  /* 0x000000100c0c7812 */ /* 0x000fe200078ec0ff */
[----:B------:R-:W-:Y:S01]  /*04c0*/  IMAD.SHL.U32 R7, R13, 0x100, RZ ;  /* 0x000001000d077824 */ /* 0x000fe200078e00ff */
[----:B------:R-:W-:Y:S02]  /*04d0*/  LOP3.LUT R21, R21, 0x10, RZ, 0xc0, !PT ;  /* 0x0000001015157812 */ /* 0x000fe400078ec0ff */
[----:B------:R-:W-:Y:S02]  /*04e0*/  LEA R6, P1, R11, R10, 0x4 ;  /* 0x0000000a0b067211 */ /* 0x000fe400078220ff */
[----:B------:R-:W-:-:S02]  /*04f0*/  SHF.R.S32.HI R17, RZ, 0x1f, R7 ;  /* 0x0000001fff117819 */ /* 0x000fc40000011407 */
[----:B------:R-:W-:Y:S02]  /*0500*/  IADD3 R12, P2, P3, R12, R8, R7 ;  /* 0x000000080c0c7210 */ /* 0x000fe40007b5e007 */
[----:B------:R-:W-:Y:S02]  /*0510*/  LEA.HI.X R16, R11, R16, R18, 0x4, P1 ;  /* 0x000000100b107211 */ /* 0x000fe400008f2412 */
[----:B------:R-:W-:Y:S02]  /*0520*/  CS2R R10, SRZ ;  /* 0x00000000000a7805 */ /* 0x000fe4000001ff00 */
[----:B------:R-:W-:Y:S02]  /*0530*/  IADD3.X R20, RZ, R9, R17, P2, P3 ;  /* 0x00000009ff147210 */ /* 0x000fe400017e6411 */
[----:B------:R-:W-:Y:S01]  /*0540*/  IADD3 R21, P2, R4, R21, RZ ;  /* 0x0000001504157210 */ /* 0x000fe20007f5e0ff */
[----:B------:R-:W1:Y:S01]  /*0550*/  LDC.64 R8, c[0x0][0x220] ;  /* 0x00008800ff087b82 */ /* 0x000e620000000a00 */
[----:B------:R-:W-:Y:S01]  /*0560*/  IADD3 R6, P1, R7, R6, RZ ;  /* 0x0000000607067210 */ /* 0x000fe20007f3e0ff */
[----:B------:R-:W2:Y:S02]  /*0570*/  @!P0 LDG.E.EL R10, desc[UR4][R14.64] ;  /* 0x000000040e0a8981 */ /* 0x000ea4000c2e1900 */
[----:B------:R-:W-:Y:S01]  /*0580*/  IMAD.X R4, RZ, RZ, R5, P2 ;  /* 0x000000ffff047224 */ /* 0x000fe200010e0605 */
[----:B------:R-:W-:Y:S01]  /*0590*/  LEA R7, P2, R21, R12, 0x4 ;  /* 0x0000000c15077211 */ /* 0x000fe200078420ff */
[----:B------:R-:W-:Y:S01]  /*05a0*/  IMAD.X R19, R17, 0x1, R16, P1 ;  /* 0x0000000111137824 */ /* 0x000fe200008e0610 */
[----:B------:R-:W-:Y:S01]  /*05b0*/  CS2R R16, SRZ ;  /* 0x0000000000107805 */ /* 0x000fe2000001ff00 */
[----:B------:R-:W-:Y:S01]  /*05c0*/  IMAD.MOV.U32 R12, RZ, RZ, RZ ;  /* 0x000000ffff0c7224 */ /* 0x000fe200078e00ff */
[----:B------:R-:W-:Y:S01]  /*05d0*/  LEA.HI.X R20, R21, R20, R4, 0x4, P2 ;  /* 0x0000001415147211 */ /* 0x000fe200010f2404 */
[----:B0-----:R-:W-:Y:S01]  /*05e0*/  IMAD.WIDE R22, R13, 0x4, R2 ;  /* 0x000000040d167825 */ /* 0x001fe200078e0202 */
[----:B------:R-:W0:Y:S01]  /*05f0*/  LDC.64 R4, c[0x0][0x230] ;  /* 0x00008c00ff047b82 */ /* 0x000e220000000a00 */
[----:B------:R3:W4:Y:S02]  /*0600*/  @!P0 LDG.E.EL R11, desc[UR4][R14.64] ;  /* 0x000000040e0b8981 */ /* 0x000724000c2e1900 */
[----:B------:R-:W-:-:S02]  /*0610*/  IMAD.SHL.U32 R18, R6, 0x4, RZ ;  /* 0x0000000406127824 */ /* 0x000fc400078e00ff */
[----:B------:R-:W5:Y:S01]  /*0620*/  @!P0 LDG.E.EL R12, desc[UR4][R22.64] ;  /* 0x00000004160c8981 */ /* 0x000f62000c2e1900 */
[----:B------:R-:W-:-:S03]  /*0630*/  SHF.L.U64.HI R19, R6, 0x2, R19 ;  /* 0x0000000206137819 */ /* 0x000fc60000010213 */
[----:B------:R1:W2:Y:S01]  /*0640*/  @!P0 LDG.E.EL R16, desc[UR4][R22.64] ;  /* 0x0000000416108981 */ /* 0x0002a2000c2e1900 */
[C---:B------:R-:W-:Y:S01]  /*0650*/  SHF.L.U64.HI R21, R7.reuse, 0x2, R20 ;  /* 0x0000000207157819 */ /* 0x040fe20000010214 */
[----:B------:R-:W-:Y:S01]  /*0660*/  IMAD.SHL.U32 R20, R7, 0x4, RZ ;  /* 0x0000000407147824 */ /* 0x000fe200078e00ff */
[----:B------:R-:W-:-:S04]  /*0670*/  IADD3 R6, P1, R18, UR6, RZ ;  /* 0x0000000612067c10 */ /* 0x000fc8000ff3e0ff */
[----:B------:R-:W-:Y:S02]  /*0680*/  IADD3.X R7, R19, UR7, RZ, P1, !PT ;  /* 0x0000000713077c10 */ /* 0x000fe40008ffe4ff */
[----:B------:R-:W-:Y:S02]  /*0690*/  IADD3 R2, P1, R20, UR6, RZ ;  /* 0x0000000614027c10 */ /* 0x000fe4000ff3e0ff */
[----:B---3--:R-:W-:Y:S01]  /*06a0*/  CS2R R14, SRZ ;  /* 0x00000000000e7805 */ /* 0x008fe2000001ff00 */
[----:B-1----:R-:W-:Y:S01]  /*06b0*/  IMAD.MOV.U32 R22, RZ, RZ, RZ ;  /* 0x000000ffff167224 */ /* 0x002fe200078e00ff */
[----:B------:R1:W3:Y:S01]  /*06c0*/  @!P0 LDG.E.EL R17, desc[UR4][R6.64] ;  /* 0x0000000406118981 */ /* 0x0002e2000c2e1900 */
[C---:B------:R-:W-:Y:S01]  /*06d0*/  IMAD.WIDE R8, R13.reuse, 0x4, R8 ;  /* 0x000000040d087825 */ /* 0x040fe200078e0208 */
[----:B------:R-:W-:Y:S01]  /*06e0*/  IADD3.X R3, R21, UR7, RZ, P1, !PT ;  /* 0x0000000715037c10 */ /* 0x000fe20008ffe4ff */
[----:B------:R-:W-:Y:S02]  /*06f0*/  ULDC.64 UR6, c[0x0][0x240] ;  /* 0x0000900000067ab9 */ /* 0x000fe40000000a00 */
[----:B0-----:R-:W-:Y:S01]  /*0700*/  IMAD.WIDE R4, R13, 0x4, R4 ;  /* 0x000000040d047825 */ /* 0x001fe200078e0204 */
[----:B------:R-:W3:Y:S01]  /*0710*/  @!P0 LDG.E.EL R14, desc[UR4][R8.64] ;  /* 0x00000004080e8981 */ /* 0x000ee2000c2e1900 */
[----:B------:R-:W-:-:S03]  /*0720*/  IADD3 R18, P1, R18, UR6, RZ ;  /* 0x0000000612127c10 */ /* 0x000fc6000ff3e0ff */
[----:B------:R-:W4:Y:S01]  /*0730*/  @!P0 LDG.E.EL R15, desc[UR4][R8.64] ;  /* 0x00000004080f8981 */ /* 0x000f22000c2e1900 */
[----:B------:R-:W-:-:S03]  /*0740*/  IMAD.MOV.U32 R13, RZ, RZ, RZ ;  /* 0x000000ffff0d7224 */ /* 0x000fc600078e00ff */
[----:B------:R0:W4:Y:S01]  /*0750*/  @!P0 LDG.E.EL R22, desc[UR4][R2.64] ;  /* 0x0000000402168981 */ /* 0x000122000c2e1900 */
[----:B------:R-:W-:Y:S02]  /*0760*/  IADD3 R20, P2, R20, UR6, RZ ;  /* 0x0000000614147c10 */ /* 0x000fe4000ff5e0ff */
[----:B-1----:R-:W-:Y:S02]  /*0770*/  CS2R R6, SRZ ;  /* 0x0000000000067805 */ /* 0x002fe4000001ff00 */
[----:B------:R-:W-:Y:S01]  /*0780*/  IADD3.X R19, R19, UR7, RZ, P1, !PT ;  /* 0x0000000713137c10 */ /* 0x000fe20008ffe4ff */
[----:B------:R-:W4:Y:S01]  /*0790*/  @!P0 LDG.E.EL R24, desc[UR4][R4.64] ;  /* 0x0000000404188981 */ /* 0x000f22000c2e1900 */
[----:B------:R-:W-:-:S03]  /*07a0*/  IADD3.X R21, R21, UR7, RZ, P2, !PT ;  /* 0x0000000715157c10 */ /* 0x000fc600097fe4ff */
[----:B------:R1:W4:Y:S04]  /*07b0*/  @!P0 LDG.E.EL R13, desc[UR4][R4.64] ;  /* 0x00000004040d8981 */ /* 0x000328000c2e1900 */
[----:B------:R-:W4:Y:S04]  /*07c0*/  @!P0 LDG.E.EL R6, desc[UR4][R20.64] ;  /* 0x0000000414068981 */ /* 0x000f28000c2e1900 */
[----:B------:R-:W4:Y:S01]  /*07d0*/  @!P0 LDG.E.EL R7, desc[UR4][R18.64] ;  /* 0x0000000412078981 */ /* 0x000f22000c2e1900 */
[----:B0-----:R-:W-:-:S04]  /*07e0*/  IMAD.MOV.U32 R3, RZ, RZ, 0x3b800000 ;  /* 0x3b800000ff037424 */ /* 0x001fc800078e00ff */
[-C--:B-----5:R-:W-:Y:S01]  /*07f0*/  FFMA R12, R12, R3.reuse, 9.9999997473787516356e-06 ;  /* 0x3727c5ac0c0c7423 */ /* 0x0a0fe20000000003 */
[----:B--2---:R-:W-:Y:S02]  /*0800*/  FFMA R16, R16, R3, 9.9999997473787516356e-06 ;  /* 0x3727c5ac10107423 */ /* 0x004fe40000000003 */
[----:B------:R-:W0:Y:S03]  /*0810*/  LDC.64 R2, c[0x0][0x248] ;  /* 0x00009200ff027b82 */ /* 0x000e260000000a00 */
[----:B------:R-:W2:Y:S08]  /*0820*/  MUFU.RSQ R12, R12 ;  /* 0x0000000c000c7308 */ /* 0x000eb00000001400 */
[----:B------:R-:W1:Y:S01]  /*0830*/  MUFU.RSQ R16, R16 ;  /* 0x0000001000107308 */ /* 0x000e620000001400 */
[----:B---3--:R-:W-:-:S04]  /*0840*/  FADD R17, R17, -R14 ;  /* 0x8000000e11117221 */ /* 0x008fc80000000000 */
[----:B--2---:R-:W-:Y:S01]  /*0850*/  FMUL R17, R12, R17 ;  /* 0x000000110c117220 */ /* 0x004fe20000400000 */
[----:B----4-:R-:W-:-:S04]  /*0860*/  FADD R15, R22, -R15 ;  /* 0x8000000f160f7221 */ /* 0x010fc80000000000 */
[----:B-1----:R-:W-:-:S04]  /*0870*/  FMUL R4, R16, R15 ;  /* 0x0000000f10047220 */ /* 0x002fc80000400000 */
[----:B------:R-:W-:Y:S01]  /*0880*/  FFMA R11, R4, R24, R11 ;  /* 0x00000018040b7223 */ /* 0x000fe2000000000b */
[----:B------:R-:W-:Y:S01]  /*0890*/  FFMA R10, R17, R13, R10 ;  /* 0x0000000d110a7223 */ /* 0x000fe2000000000a */
[----:B0-----:R-:W-:-:S04]  /*08a0*/  IMAD.WIDE R2, R0, 0x4, R2 ;  /* 0x0000000400027825 */ /* 0x001fc800078e0202 */
[----:B------:R-:W-:Y:S01]  /*08b0*/  FADD R11, R11, R6 ;  /* 0x000000060b0b7221 */ /* 0x000fe20000000000 */
[----:B------:R-:W-:Y:S01]  /*08c0*/  FADD R10, R10, R7 ;  /* 0x000000070a0a7221 */ /* 0x000fe20000000000 */
[----:B------:R-:W-:Y:S06]  /*08d0*/  @P0 EXIT ;  /* 0x000000000000094d */ /* 0x000fec0003800000 */
[----:B------:R-:W-:Y:S01]  /*08e0*/  STG.E.64 desc[UR4][R2.64], R10 ;  /* 0x0000000a02007986 */ /* 0x000fe2000c101b04 */
[----:B------:R-:W-:Y:S05]  /*08f0*/  EXIT ;  /* 0x000000000000794d */ /* 0x000fea0003800000 */
.L_x_0:
[----:B------:R-:W-:-:S00]  /*0900*/  BRA `(.L_x_0) ;  /* 0xfffffffc00fc7947 */ /* 0x000fc0000383ffff */
[----:B------:R-:W-:-:S00]  /*0910*/  NOP ;  /* 0x0000000000007918 */ /* 0x000fc00000000000 */
        /* <DEDUP_REMOVED lines=14> */
.L_x_1:


//--------------------- .nv.global.init           --------------------------
	.section	.nv.global.init,"aw",@progbits
.nv.global.init:
	.type		_$_str,@object
	.size		_$_str,(.L_0 - _$_str)
_$_str:
        /*0000*/ 	.byte	0x5f, 0x5f, 0x43, 0x55, 0x44, 0x41, 0x5f, 0x46, 0x54, 0x5a, 0x00
.L_0:


//--------------------- .nv.constant0.triton_poi_fused__unsafe_index_add_reflection_pad2d_16 --------------------------
	.section	.nv.constant0.triton_poi_fused__unsafe_index_add_reflection_pad2d_16,"a",@progbits
	.sectionflags	@""
	.align	4
.nv.constant0.triton_poi_fused__unsafe_index_add_reflection_pad2d_16:
	.zero		596
